//
// Generated by NVIDIA NVVM Compiler
//
// Compiler Build ID: CL-36424714
// Cuda compilation tools, release 13.0, V13.0.88
// Based on NVVM 20.0.0
//

.version 9.0
.target sm_100
.address_size 64

	// .globl	_Z11doubleArrayPii

.visible .entry _Z11doubleArrayPii(
	.param .u64 .ptr .align 1 _Z11doubleArrayPii_param_0,
	.param .u32 _Z11doubleArrayPii_param_1
)
{
	.reg .pred 	%p<7>;
	.reg .b32 	%r<41>;
	.reg .b64 	%rd<11>;

	ld.param.u64 	%rd2, [_Z11doubleArrayPii_param_0];
	ld.param.u32 	%r12, [_Z11doubleArrayPii_param_1];
	cvta.to.global.u64 	%rd1, %rd2;
	mov.u32 	%r13, %tid.x;
	mov.u32 	%r14, %ctaid.x;
	mov.u32 	%r15, %ntid.x;
	mad.lo.s32 	%r39, %r14, %r15, %r13;
	mov.u32 	%r16, %nctaid.x;
	mul.lo.s32 	%r2, %r15, %r16;
	setp.ge.s32 	%p1, %r39, %r12;
	@%p1 bra 	$L__BB0_7;
	add.s32 	%r17, %r39, %r2;
	max.s32 	%r18, %r12, %r17;
	setp.lt.s32 	%p2, %r17, %r12;
	selp.u32 	%r19, 1, 0, %p2;
	add.s32 	%r20, %r17, %r19;
	sub.s32 	%r21, %r18, %r20;
	div.u32 	%r22, %r21, %r2;
	add.s32 	%r3, %r22, %r19;
	and.b32  	%r23, %r3, 3;
	setp.eq.s32 	%p3, %r23, 3;
	@%p3 bra 	$L__BB0_4;
	add.s32 	%r24, %r3, 1;
	and.b32  	%r25, %r24, 3;
	neg.s32 	%r37, %r25;
$L__BB0_3:
	.pragma "nounroll";
	mul.wide.s32 	%rd3, %r39, 4;
	add.s64 	%rd4, %rd1, %rd3;
	ld.global.u32 	%r26, [%rd4];
	shl.b32 	%r27, %r26, 1;
	st.global.u32 	[%rd4], %r27;
	add.s32 	%r39, %r39, %r2;
	add.s32 	%r37, %r37, 1;
	setp.ne.s32 	%p4, %r37, 0;
	@%p4 bra 	$L__BB0_3;
$L__BB0_4:
	setp.lt.u32 	%p5, %r3, 3;
	@%p5 bra 	$L__BB0_7;
	mul.wide.s32 	%rd7, %r2, 4;
	shl.b32 	%r36, %r2, 2;
$L__BB0_6:
	mul.wide.s32 	%rd5, %r39, 4;
	add.s64 	%rd6, %rd1, %rd5;
	ld.global.u32 	%r28, [%rd6];
	shl.b32 	%r29, %r28, 1;
	st.global.u32 	[%rd6], %r29;
	add.s64 	%rd8, %rd6, %rd7;
	ld.global.u32 	%r30, [%rd8];
	shl.b32 	%r31, %r30, 1;
	st.global.u32 	[%rd8], %r31;
	add.s64 	%rd9, %rd8, %rd7;
	ld.global.u32 	%r32, [%rd9];
	shl.b32 	%r33, %r32, 1;
	st.global.u32 	[%rd9], %r33;
	add.s64 	%rd10, %rd9, %rd7;
	ld.global.u32 	%r34, [%rd10];
	shl.b32 	%r35, %r34, 1;
	st.global.u32 	[%rd10], %r35;
	add.s32 	%r39, %r36, %r39;
	setp.lt.s32 	%p6, %r39, %r12;
	@%p6 bra 	$L__BB0_6;
$L__BB0_7:
	ret;

}


// ===== COMPILED SASS (sm_100) =====

	.target	sm_100

	.elftype	@"ET_EXEC"


//--------------------- .note.nv.tkinfo           --------------------------
	.section	.note.nv.tkinfo,"",@"SHT_NOTE"
	.sectionflags	@"SHF_NOTE_NV_TKINFO"
	.tkinfo
        /*0018*/ 	.word	0x00000002
        /*0030*/ 	.string	""
        /*0030*/ 	.string	"ptxas"
        /*0030*/ 	.string	"Cuda compilation tools, release 13.0, V13.0.88"
        /*0030*/ 	.string	"Build cuda_13.0.r13.0/compiler.36424714_0"
        /*0030*/ 	.string	"-arch sm_100 -m 64 "



//--------------------- .note.nv.cuinfo           --------------------------
	.section	.note.nv.cuinfo,"",@"SHT_NOTE"
	.sectionflags	@"SHF_NOTE_NV_CUINFO"
        /*0018*/ 	.short	0x0002
        /*001a*/ 	.short	0x0064
        /*001c*/ 	.short	0x0082
	.zero		2


//--------------------- .nv.info                  --------------------------
	.section	.nv.info,"",@"SHT_CUDA_INFO"
	.align	4


	//----- nvinfo : EIATTR_REGCOUNT
	.align		4
        /*0000*/ 	.byte	0x04, 0x2f
        /*0002*/ 	.short	(.L_1 - .L_0)
	.align		4
.L_0:
        /*0004*/ 	.word	index@(_Z11doubleArrayPii)
        /*0008*/ 	.word	0x00000018


	//----- nvinfo : EIATTR_FRAME_SIZE
	.align		4
.L_1:
        /*000c*/ 	.byte	0x04, 0x11
        /*000e*/ 	.short	(.L_3 - .L_2)
	.align		4
.L_2:
        /*0010*/ 	.word	index@(_Z11doubleArrayPii)
        /*0014*/ 	.word	0x00000000


	//----- nvinfo : EIATTR_MIN_STACK_SIZE
	.align		4
.L_3:
        /*0018*/ 	.byte	0x04, 0x12
        /*001a*/ 	.short	(.L_5 - .L_4)
	.align		4
.L_4:
        /*001c*/ 	.word	index@(_Z11doubleArrayPii)
        /*0020*/ 	.word	0x00000000
.L_5:


//--------------------- .nv.compat                --------------------------
	.section	.nv.compat,"",@"SHT_CUDA_COMPAT_INFO"
	.align	4
        /*0000*/ 	.byte	0x02, 0x09, 0x00, 0x00, 0x02, 0x02, 0x01, 0x00, 0x02, 0x05, 0x05, 0x00, 0x03, 0x07, 0x01, 0x01
        /*0010*/ 	.byte	0x02, 0x03, 0x00, 0x00, 0x02, 0x06, 0x01, 0x00, 0x04, 0x0b, 0x08, 0x00, 0x09, 0x00, 0x00, 0x00
        /*0020*/ 	.byte	0x00, 0x00, 0x00, 0x00


//--------------------- .nv.info._Z11doubleArrayPii --------------------------
	.section	.nv.info._Z11doubleArrayPii,"",@"SHT_CUDA_INFO"
	.sectionflags	@""
	.align	4


	//----- nvinfo : EIATTR_CUDA_API_VERSION
	.align		4
        /*0000*/ 	.byte	0x04, 0x37
        /*0002*/ 	.short	(.L_7 - .L_6)
.L_6:
        /*0004*/ 	.word	0x00000082


	//----- nvinfo : EIATTR_KPARAM_INFO
	.align		4
.L_7:
        /*0008*/ 	.byte	0x04, 0x17
        /*000a*/ 	.short	(.L_9 - .L_8)
.L_8:
        /*000c*/ 	.word	0x00000000
        /*0010*/ 	.short	0x0001
        /*0012*/ 	.short	0x0008
        /*0014*/ 	.byte	0x00, 0xf0, 0x11, 0x00


	//----- nvinfo : EIATTR_KPARAM_INFO
	.align		4
.L_9:
        /*0018*/ 	.byte	0x04, 0x17
        /*001a*/ 	.short	(.L_11 - .L_10)
.L_10:
        /*001c*/ 	.word	0x00000000
        /*0020*/ 	.short	0x0000
        /*0022*/ 	.short	0x0000
        /*0024*/ 	.byte	0x00, 0xf5, 0x21, 0x00


	//----- nvinfo : EIATTR_SPARSE_MMA_MASK
	.align		4
.L_11:
        /*0028*/ 	.byte	0x03, 0x50
        /*002a*/ 	.short	0x0000


	//----- nvinfo : EIATTR_MAXREG_COUNT
	.align		4
        /*002c*/ 	.byte	0x03, 0x1b
        /*002e*/ 	.short	0x00ff


	//----- nvinfo : EIATTR_MERCURY_ISA_VERSION
	.align		4
        /*0030*/ 	.byte	0x03, 0x5f
        /*0032*/ 	.short	0x0101


	//----- nvinfo : EIATTR_VRC_CTA_INIT_COUNT
	.align		4
        /*0034*/ 	.byte	0x02, 0x4a
	.zero		1
	.zero		1


	//----- nvinfo : EIATTR_EXIT_INSTR_OFFSETS
	.align		4
        /*0038*/ 	.byte	0x04, 0x1c
        /*003a*/ 	.short	(.L_13 - .L_12)


	//   ....[0]....
.L_12:
        /*003c*/ 	.word	0x00000090


	//   ....[1]....
        /*0040*/ 	.word	0x00000360


	//   ....[2]....
        /*0044*/ 	.word	0x000004a0


	//----- nvinfo : EIATTR_CRS_STACK_SIZE
	.align		4
.L_13:
        /*0048*/ 	.byte	0x04, 0x1e
        /*004a*/ 	.short	(.L_15 - .L_14)
.L_14:
        /*004c*/ 	.word	0x00000000


	//----- nvinfo : EIATTR_CBANK_PARAM_SIZE
	.align		4
.L_15:
        /*0050*/ 	.byte	0x03, 0x19
        /*0052*/ 	.short	0x000c


	//----- nvinfo : EIATTR_PARAM_CBANK
	.align		4
        /*0054*/ 	.byte	0x04, 0x0a
        /*0056*/ 	.short	(.L_17 - .L_16)
	.align		4
.L_16:
        /*0058*/ 	.word	index@(.nv.constant0._Z11doubleArrayPii)
        /*005c*/ 	.short	0x0380
        /*005e*/ 	.short	0x000c


	//----- nvinfo : EIATTR_SW_WAR
	.align		4
.L_17:
        /*0060*/ 	.byte	0x04, 0x36
        /*0062*/ 	.short	(.L_19 - .L_18)
.L_18:
        /*0064*/ 	.word	0x00000008
.L_19:


//--------------------- .nv.callgraph             --------------------------
	.section	.nv.callgraph,"",@"SHT_CUDA_CALLGRAPH"
	.align	4
	.sectionentsize	8
	.align		4
        /*0000*/ 	.word	0x00000000
	.align		4
        /*0004*/ 	.word	0xffffffff
	.align		4
        /*0008*/ 	.word	0x00000000
	.align		4
        /*000c*/ 	.word	0xfffffffe
	.align		4
        /*0010*/ 	.word	0x00000000
	.align		4
        /*0014*/ 	.word	0xfffffffd
	.align		4
        /*0018*/ 	.word	0x00000000
	.align		4
        /*001c*/ 	.word	0xfffffffc


//--------------------- .text._Z11doubleArrayPii  --------------------------
	.section	.text._Z11doubleArrayPii,"ax",@progbits
	.align	128
        .global         _Z11doubleArrayPii
        .type           _Z11doubleArrayPii,@function
        .size           _Z11doubleArrayPii,(.L_x_5 - _Z11doubleArrayPii)
        .other          _Z11doubleArrayPii,@"STO_CUDA_ENTRY STV_DEFAULT"
_Z11doubleArrayPii:
.text._Z11doubleArrayPii:
[----:B------:R-:W-:Y:S01]  /*0000*/  LDC R1, c[0x0][0x37c] ;  /* 0x0000df00ff017b82 */ /* 0x000fe20000000800 */
[----:B------:R-:W0:Y:S07]  /*0010*/  S2R R5, SR_TID.X ;  /* 0x0000000000057919 */ /* 0x000e2e0000002100 */
[----:B------:R-:W0:Y:S01]  /*0020*/  S2UR UR4, SR_CTAID.X ;  /* 0x00000000000479c3 */ /* 0x000e220000002500 */
[----:B------:R-:W1:Y:S07]  /*0030*/  LDCU UR6, c[0x0][0x388] ;  /* 0x00007100ff0677ac */ /* 0x000e6e0008000800 */
[----:B------:R-:W0:Y:S01]  /*0040*/  LDC R0, c[0x0][0x360] ;  /* 0x0000d800ff007b82 */ /* 0x000e220000000800 */
[----:B------:R-:W2:Y:S01]  /*0050*/  LDCU UR5, c[0x0][0x370] ;  /* 0x00006e00ff0577ac */ /* 0x000ea20008000800 */
[----:B0-----:R-:W-:-:S02]  /*0060*/  IMAD R5, R0, UR4, R5 ;  /* 0x0000000400057c24 */ /* 0x001fc4000f8e0205 */
[----:B--2---:R-:W-:-:S03]  /*0070*/  IMAD R0, R0, UR5, RZ ;  /* 0x0000000500007c24 */ /* 0x004fc6000f8e02ff */
[----:B-1----:R-:W-:-:S13]  /*0080*/  ISETP.GE.AND P0, PT, R5, UR6, PT ;  /* 0x0000000605007c0c */ /* 0x002fda000bf06270 */
[----:B------:R-:W-:Y:S05]  /*0090*/  @P0 EXIT ;  /* 0x000000000000094d */ /* 0x000fea0003800000 */
[----:B------:R-:W0:Y:S01]  /*00a0*/  I2F.U32.RP R8, R0 ;  /* 0x0000000000087306 */ /* 0x000e220000209000 */
[C---:B------:R-:W-:Y:S01]  /*00b0*/  IADD3 R4, PT, PT, R0.reuse, R5, RZ ;  /* 0x0000000500047210 */ /* 0x040fe20007ffe0ff */
[----:B------:R-:W-:Y:S01]  /*00c0*/  IMAD.MOV R9, RZ, RZ, -R0 ;  /* 0x000000ffff097224 */ /* 0x000fe200078e0a00 */
[----:B------:R-:W-:Y:S01]  /*00d0*/  ISETP.NE.U32.AND P2, PT, R0, RZ, PT ;  /* 0x000000ff0000720c */ /* 0x000fe20003f45070 */
[----:B------:R-:W1:Y:S01]  /*00e0*/  LDCU.64 UR4, c[0x0][0x358] ;  /* 0x00006b00ff0477ac */ /* 0x000e620008000a00 */
[C---:B------:R-:W-:Y:S01]  /*00f0*/  ISETP.GE.AND P0, PT, R4.reuse, UR6, PT ;  /* 0x0000000604007c0c */ /* 0x040fe2000bf06270 */
[----:B------:R-:W-:Y:S01]  /*0100*/  BSSY.RECONVERGENT B0, `(.L_x_0) ;  /* 0x0000025000007945 */ /* 0x000fe20003800200 */
[----:B------:R-:W-:Y:S02]  /*0110*/  VIMNMX R7, PT, PT, R4, UR6, !PT ;  /* 0x0000000604077c48 */ /* 0x000fe4000ffe0100 */
[----:B------:R-:W-:-:S04]  /*0120*/  SEL R6, RZ, 0x1, P0 ;  /* 0x00000001ff067807 */ /* 0x000fc80000000000 */
[----:B------:R-:W-:Y:S01]  /*0130*/  IADD3 R7, PT, PT, R7, -R4, -R6 ;  /* 0x8000000407077210 */ /* 0x000fe20007ffe806 */
[----:B0-----:R-:W0:Y:S02]  /*0140*/  MUFU.RCP R8, R8 ;  /* 0x0000000800087308 */ /* 0x001e240000001000 */
[----:B0-----:R-:W-:-:S06]  /*0150*/  VIADD R2, R8, 0xffffffe ;  /* 0x0ffffffe08027836 */ /* 0x001fcc0000000000 */
[----:B------:R0:W2:Y:S02]  /*0160*/  F2I.FTZ.U32.TRUNC.NTZ R3, R2 ;  /* 0x0000000200037305 */ /* 0x0000a4000021f000 */
[----:B0-----:R-:W-:Y:S02]  /*0170*/  IMAD.MOV.U32 R2, RZ, RZ, RZ ;  /* 0x000000ffff027224 */ /* 0x001fe400078e00ff */
[----:B--2---:R-:W-:-:S04]  /*0180*/  IMAD R9, R9, R3, RZ ;  /* 0x0000000309097224 */ /* 0x004fc800078e02ff */
[----:B------:R-:W-:-:S06]  /*0190*/  IMAD.HI.U32 R8, R3, R9, R2 ;  /* 0x0000000903087227 */ /* 0x000fcc00078e0002 */
[----:B------:R-:W-:-:S05]  /*01a0*/  IMAD.HI.U32 R9, R8, R7, RZ ;  /* 0x0000000708097227 */ /* 0x000fca00078e00ff */
[----:B------:R-:W-:-:S05]  /*01b0*/  IADD3 R2, PT, PT, -R9, RZ, RZ ;  /* 0x000000ff09027210 */ /* 0x000fca0007ffe1ff */
[----:B------:R-:W-:Y:S02]  /*01c0*/  IMAD R7, R0, R2, R7 ;  /* 0x0000000200077224 */ /* 0x000fe400078e0207 */
[----:B------:R-:W0:Y:S03]  /*01d0*/  LDC.64 R2, c[0x0][0x380] ;  /* 0x0000e000ff027b82 */ /* 0x000e260000000a00 */
[----:B------:R-:W-:-:S13]  /*01e0*/  ISETP.GE.U32.AND P0, PT, R7, R0, PT ;  /* 0x000000000700720c */ /* 0x000fda0003f06070 */
[----:B------:R-:W-:Y:S01]  /*01f0*/  @P0 IMAD.IADD R7, R7, 0x1, -R0 ;  /* 0x0000000107070824 */ /* 0x000fe200078e0a00 */
[----:B------:R-:W-:-:S04]  /*0200*/  @P0 IADD3 R9, PT, PT, R9, 0x1, RZ ;  /* 0x0000000109090810 */ /* 0x000fc80007ffe0ff */
[----:B------:R-:W-:-:S13]  /*0210*/  ISETP.GE.U32.AND P1, PT, R7, R0, PT ;  /* 0x000000000700720c */ /* 0x000fda0003f26070 */
[----:B------:R-:W-:Y:S01]  /*0220*/  @P1 VIADD R9, R9, 0x1 ;  /* 0x0000000109091836 */ /* 0x000fe20000000000 */
[----:B------:R-:W-:-:S04]  /*0230*/  @!P2 LOP3.LUT R9, RZ, R0, RZ, 0x33, !PT ;  /* 0x00000000ff09a212 */ /* 0x000fc800078e33ff */
[----:B------:R-:W-:-:S04]  /*0240*/  IADD3 R4, PT, PT, R6, R9, RZ ;  /* 0x0000000906047210 */ /* 0x000fc80007ffe0ff */
[C---:B------:R-:W-:Y:S02]  /*0250*/  LOP3.LUT R6, R4.reuse, 0x3, RZ, 0xc0, !PT ;  /* 0x0000000304067812 */ /* 0x040fe400078ec0ff */
[----:B------:R-:W-:Y:S02]  /*0260*/  ISETP.GE.U32.AND P1, PT, R4, 0x3, PT ;  /* 0x000000030400780c */ /* 0x000fe40003f26070 */
[----:B------:R-:W-:-:S13]  /*0270*/  ISETP.NE.AND P0, PT, R6, 0x3, PT ;  /* 0x000000030600780c */ /* 0x000fda0003f05270 */
[----:B01----:R-:W-:Y:S05]  /*0280*/  @!P0 BRA `(.L_x_1) ;  /* 0x0000000000308947 */ /* 0x003fea0003800000 */
[----:B------:R-:W0:Y:S01]  /*0290*/  LDC.64 R8, c[0x0][0x380] ;  /* 0x0000e000ff087b82 */ /* 0x000e220000000a00 */
[----:B------:R-:W-:-:S05]  /*02a0*/  VIADD R4, R4, 0x1 ;  /* 0x0000000104047836 */ /* 0x000fca0000000000 */
[----:B------:R-:W-:-:S04]  /*02b0*/  LOP3.LUT R4, R4, 0x3, RZ, 0xc0, !PT ;  /* 0x0000000304047812 */ /* 0x000fc800078ec0ff */
[----:B------:R-:W-:-:S07]  /*02c0*/  IADD3 R4, PT, PT, -R4, RZ, RZ ;  /* 0x000000ff04047210 */ /* 0x000fce0007ffe1ff */
.L_x_2:
[----:B01----:R-:W-:-:S05]  /*02d0*/  IMAD.WIDE R6, R5, 0x4, R8 ;  /* 0x0000000405067825 */ /* 0x003fca00078e0208 */
[----:B------:R-:W2:Y:S01]  /*02e0*/  LDG.E R10, desc[UR4][R6.64] ;  /* 0x00000004060a7981 */ /* 0x000ea2000c1e1900 */
[----:B------:R-:W-:Y:S01]  /*02f0*/  IADD3 R4, PT, PT, R4, 0x1, RZ ;  /* 0x0000000104047810 */ /* 0x000fe20007ffe0ff */
[----:B------:R-:W-:-:S03]  /*0300*/  IMAD.IADD R5, R0, 0x1, R5 ;  /* 0x0000000100057824 */ /* 0x000fc600078e0205 */
[----:B------:R-:W-:Y:S01]  /*0310*/  ISETP.NE.AND P0, PT, R4, RZ, PT ;  /* 0x000000ff0400720c */ /* 0x000fe20003f05270 */
[----:B--2---:R-:W-:-:S05]  /*0320*/  IMAD.SHL.U32 R11, R10, 0x2, RZ ;  /* 0x000000020a0b7824 */ /* 0x004fca00078e00ff */
[----:B------:R1:W-:Y:S07]  /*0330*/  STG.E desc[UR4][R6.64], R11 ;  /* 0x0000000b06007986 */ /* 0x0003ee000c101904 */
[----:B------:R-:W-:Y:S05]  /*0340*/  @P0 BRA `(.L_x_2) ;  /* 0xfffffffc00e00947 */ /* 0x000fea000383ffff */
.L_x_1:
[----:B------:R-:W-:Y:S05]  /*0350*/  BSYNC.RECONVERGENT B0 ;  /* 0x0000000000007941 */ /* 0x000fea0003800200 */
.L_x_0:
[----:B------:R-:W-:Y:S05]  /*0360*/  @!P1 EXIT ;  /* 0x000000000000994d */ /* 0x000fea0003800000 */
.L_x_3:
[----:B0-----:R-:W-:-:S05]  /*0370*/  IMAD.WIDE R12, R5, 0x4, R2 ;  /* 0x00000004050c7825 */ /* 0x001fca00078e0202 */
[----:B------:R-:W2:Y:S01]  /*0380*/  LDG.E R4, desc[UR4][R12.64] ;  /* 0x000000040c047981 */ /* 0x000ea2000c1e1900 */
[----:B-1----:R-:W-:Y:S01]  /*0390*/  IMAD.WIDE R6, R0, 0x4, R12 ;  /* 0x0000000400067825 */ /* 0x002fe200078e020c */
[----:B--2---:R-:W-:-:S05]  /*03a0*/  SHF.L.U32 R15, R4, 0x1, RZ ;  /* 0x00000001040f7819 */ /* 0x004fca00000006ff */
[----:B------:R0:W-:Y:S04]  /*03b0*/  STG.E desc[UR4][R12.64], R15 ;  /* 0x0000000f0c007986 */ /* 0x0001e8000c101904 */
[----:B------:R-:W2:Y:S01]  /*03c0*/  LDG.E R4, desc[UR4][R6.64] ;  /* 0x0000000406047981 */ /* 0x000ea2000c1e1900 */
[----:B------:R-:W-:-:S04]  /*03d0*/  IMAD.WIDE R8, R0, 0x4, R6 ;  /* 0x0000000400087825 */ /* 0x000fc800078e0206 */
[----:B--2---:R-:W-:-:S05]  /*03e0*/  IMAD.SHL.U32 R17, R4, 0x2, RZ ;  /* 0x0000000204117824 */ /* 0x004fca00078e00ff */
[----:B------:R0:W-:Y:S04]  /*03f0*/  STG.E desc[UR4][R6.64], R17 ;  /* 0x0000001106007986 */ /* 0x0001e8000c101904 */
[----:B------:R-:W2:Y:S01]  /*0400*/  LDG.E R4, desc[UR4][R8.64] ;  /* 0x0000000408047981 */ /* 0x000ea2000c1e1900 */
[----:B------:R-:W-:Y:S01]  /*0410*/  IMAD.WIDE R10, R0, 0x4, R8 ;  /* 0x00000004000a7825 */ /* 0x000fe200078e0208 */
[----:B--2---:R-:W-:-:S05]  /*0420*/  SHF.L.U32 R19, R4, 0x1, RZ ;  /* 0x0000000104137819 */ /* 0x004fca00000006ff */
[----:B------:R0:W-:Y:S04]  /*0430*/  STG.E desc[UR4][R8.64], R19 ;  /* 0x0000001308007986 */ /* 0x0001e8000c101904 */
[----:B------:R-:W2:Y:S01]  /*0440*/  LDG.E R4, desc[UR4][R10.64] ;  /* 0x000000040a047981 */ /* 0x000ea2000c1e1900 */
[----:B------:R-:W-:-:S04]  /*0450*/  LEA R5, R0, R5, 0x2 ;  /* 0x0000000500057211 */ /* 0x000fc800078e10ff */
[----:B------:R-:W-:Y:S01]  /*0460*/  ISETP.GE.AND P0, PT, R5, UR6, PT ;  /* 0x0000000605007c0c */ /* 0x000fe2000bf06270 */
[----:B--2---:R-:W-:-:S05]  /*0470*/  IMAD.SHL.U32 R21, R4, 0x2, RZ ;  /* 0x0000000204157824 */ /* 0x004fca00078e00ff */
[----:B------:R0:W-:Y:S07]  /*0480*/  STG.E desc[UR4][R10.64], R21 ;  /* 0x000000150a007986 */ /* 0x0001ee000c101904 */
[----:B------:R-:W-:Y:S05]  /*0490*/  @!P0 BRA `(.L_x_3) ;  /* 0xfffffffc00b48947 */ /* 0x000fea000383ffff */
[----:B------:R-:W-:Y:S05]  /*04a0*/  EXIT ;  /* 0x000000000000794d */ /* 0x000fea0003800000 */
.L_x_4:
[----:B------:R-:W-:-:S00]  /*04b0*/  BRA `(.L_x_4) ;  /* 0xfffffffc00fc7947 */ /* 0x000fc0000383ffff */
[----:B------:R-:W-:-:S00]  /*04c0*/  NOP ;  /* 0x0000000000007918 */ /* 0x000fc00000000000 */
        /* <DEDUP_REMOVED lines=11> */
.L_x_5:


//--------------------- .nv.shared.reserved.0     --------------------------
	.section	.nv.shared.reserved.0,"aw",@nobits
	.weak		__nv_reservedSMEM_offset_0_alias
	.size		__nv_reservedSMEM_offset_0_alias, 0, 64
	.other		__nv_reservedSMEM_offset_0_alias,@"STO_CUDA_RESERVED_SHARED STV_DEFAULT"
__nv_reservedSMEM_offset_0_alias:
	.zero		0
	.zero		64


//--------------------- .nv.constant0._Z11doubleArrayPii --------------------------
	.section	.nv.constant0._Z11doubleArrayPii,"a",@progbits
	.sectionflags	@""
	.align	4
.nv.constant0._Z11doubleArrayPii:
	.zero		908


//--------------------- SYMBOLS --------------------------

	.type		.nv.reservedSmem.offset0,@object
	.size		.nv.reservedSmem.offset0,0x4
